	.headerflags	@"EF_CUDA_TEXMODE_UNIFIED EF_CUDA_64BIT_ADDRESS EF_CUDA_ACCELERATORS EF_CUDA_SM90 EF_CUDA_VIRTUAL_SM(EF_CUDA_SM90)"
	.elftype	@"ET_EXEC"


//--------------------- .nv.info                  --------------------------
	.section	.nv.info,"",@"SHT_CUDA_INFO"
	.align	4


	//----- nvinfo : EIATTR_REGCOUNT
	.align		4
        /*0000*/ 	.byte	0x04, 0x2f
        /*0002*/ 	.short	(.L_1 - .L_0)
	.align		4
.L_0:
        /*0004*/ 	.word	index@(triton_poi_fused_cat_5)
        /*0008*/ 	.word	0x0000000e


	//----- nvinfo : EIATTR_MIN_STACK_SIZE
	.align		4
.L_1:
        /*000c*/ 	.byte	0x04, 0x12
        /*000e*/ 	.short	(.L_3 - .L_2)
	.align		4
.L_2:
        /*0010*/ 	.word	index@(triton_poi_fused_cat_5)
        /*0014*/ 	.word	0x00000000


	//----- nvinfo : EIATTR_FRAME_SIZE
	.align		4
.L_3:
        /*0018*/ 	.byte	0x04, 0x11
        /*001a*/ 	.short	(.L_5 - .L_4)
	.align		4
.L_4:
        /*001c*/ 	.word	index@(triton_poi_fused_cat_5)
        /*0020*/ 	.word	0x00000000


	//----- nvinfo : EIATTR_MIN_STACK_SIZE
	.align		4
.L_5:
        /*0024*/ 	.byte	0x04, 0x12
        /*0026*/ 	.short	(.L_7 - .L_6)
	.align		4
.L_6:
        /*0028*/ 	.word	index@(triton_poi_fused_cat_5)
        /*002c*/ 	.word	0x00000000
.L_7:


//--------------------- .nv.info.triton_poi_fused_cat_5 --------------------------
	.section	.nv.info.triton_poi_fused_cat_5,"",@"SHT_CUDA_INFO"
	.sectionflags	@""
	.align	4


	//----- nvinfo : EIATTR_CUDA_API_VERSION
	.align		4
        /*0000*/ 	.byte	0x04, 0x37
        /*0002*/ 	.short	(.L_9 - .L_8)
.L_8:
        /*0004*/ 	.word	0x0000007c


	//----- nvinfo : EIATTR_KPARAM_INFO
	.align		4
.L_9:
        /*0008*/ 	.byte	0x04, 0x17
        /*000a*/ 	.short	(.L_11 - .L_10)
.L_10:
        /*000c*/ 	.word	0x00000000
        /*0010*/ 	.short	0x0003
        /*0012*/ 	.short	0x0018
        /*0014*/ 	.byte	0x00, 0xf0, 0x11, 0x00


	//----- nvinfo : EIATTR_KPARAM_INFO
	.align		4
.L_11:
        /*0018*/ 	.byte	0x04, 0x17
        /*001a*/ 	.short	(.L_13 - .L_12)
.L_12:
        /*001c*/ 	.word	0x00000000
        /*0020*/ 	.short	0x0002
        /*0022*/ 	.short	0x0010
        /*0024*/ 	.byte	0x00, 0xf4, 0x21, 0x00


	//----- nvinfo : EIATTR_KPARAM_INFO
	.align		4
.L_13:
        /*0028*/ 	.byte	0x04, 0x17
        /*002a*/ 	.short	(.L_15 - .L_14)
.L_14:
        /*002c*/ 	.word	0x00000000
        /*0030*/ 	.short	0x0001
        /*0032*/ 	.short	0x0008
        /*0034*/ 	.byte	0x00, 0xf4, 0x21, 0x00


	//----- nvinfo : EIATTR_KPARAM_INFO
	.align		4
.L_15:
        /*0038*/ 	.byte	0x04, 0x17
        /*003a*/ 	.short	(.L_17 - .L_16)
.L_16:
        /*003c*/ 	.word	0x00000000
        /*0040*/ 	.short	0x0000
        /*0042*/ 	.short	0x0000
        /*0044*/ 	.byte	0x00, 0xf4, 0x21, 0x00


	//----- nvinfo : EIATTR_SPARSE_MMA_MASK
	.align		4
.L_17:
        /*0048*/ 	.byte	0x03, 0x50
        /*004a*/ 	.short	0x0000


	//----- nvinfo : EIATTR_MAXREG_COUNT
	.align		4
        /*004c*/ 	.byte	0x03, 0x1b
        /*004e*/ 	.short	0x00ff


	//----- nvinfo : EIATTR_EXIT_INSTR_OFFSETS
	.align		4
        /*0050*/ 	.byte	0x04, 0x1c
        /*0052*/ 	.short	(.L_19 - .L_18)


	//   ....[0]....
.L_18:
        /*0054*/ 	.word	0x000001f0


	//   ....[1]....
        /*0058*/ 	.word	0x00000210


	//----- nvinfo : EIATTR_REQNTID
	.align		4
.L_19:
        /*005c*/ 	.byte	0x04, 0x10
        /*005e*/ 	.short	(.L_21 - .L_20)
.L_20:
        /*0060*/ 	.word	0x00000080
        /*0064*/ 	.word	0x00000001
        /*0068*/ 	.word	0x00000001


	//----- nvinfo : EIATTR_CBANK_PARAM_SIZE
	.align		4
.L_21:
        /*006c*/ 	.byte	0x03, 0x19
        /*006e*/ 	.short	0x001c


	//----- nvinfo : EIATTR_PARAM_CBANK
	.align		4
        /*0070*/ 	.byte	0x04, 0x0a
        /*0072*/ 	.short	(.L_23 - .L_22)
	.align		4
.L_22:
        /*0074*/ 	.word	index@(.nv.constant0.triton_poi_fused_cat_5)
        /*0078*/ 	.short	0x0210
        /*007a*/ 	.short	0x001c


	//----- nvinfo : EIATTR_SW_WAR
	.align		4
.L_23:
        /*007c*/ 	.byte	0x04, 0x36
        /*007e*/ 	.short	(.L_25 - .L_24)
.L_24:
        /*0080*/ 	.word	0x00000008
.L_25:


//--------------------- .nv.callgraph             --------------------------
	.section	.nv.callgraph,"",@"SHT_CUDA_CALLGRAPH"
	.align	4
	.sectionentsize	8
	.align		4
        /*0000*/ 	.word	0x00000000
	.align		4
        /*0004*/ 	.word	0xffffffff
	.align		4
        /*0008*/ 	.word	0x00000000
	.align		4
        /*000c*/ 	.word	0xfffffffe
	.align		4
        /*0010*/ 	.word	0x00000000
	.align		4
        /*0014*/ 	.word	0xfffffffd
	.align		4
        /*0018*/ 	.word	0x00000000
	.align		4
        /*001c*/ 	.word	0xfffffffc


//--------------------- .text.triton_poi_fused_cat_5 --------------------------
	.section	.text.triton_poi_fused_cat_5,"ax",@progbits
	.align	128
        .global         triton_poi_fused_cat_5
        .type           triton_poi_fused_cat_5,@function
        .size           triton_poi_fused_cat_5,(.L_x_1 - triton_poi_fused_cat_5)
        .other          triton_poi_fused_cat_5,@"STO_CUDA_ENTRY STV_DEFAULT"
triton_poi_fused_cat_5:
.text.triton_poi_fused_cat_5:
[----:B------:R-:W0:Y:S02]  /*0000*/  LDC R1, c[0x0][0x28] ;  /* 0x00000a00ff017b82 */ /* 0x000e240000000800 */
[----:B------:R-:W1:Y:S01]  /*0010*/  S2R R0, SR_CTAID.X ;  /* 0x0000000000007919 */ /* 0x000e620000002500 */
[----:B------:R-:W2:Y:S01]  /*0020*/  LDC.64 R2, c[0x0][0x210] ;  /* 0x00008400ff027b82 */ /* 0x000ea20000000a00 */
[----:B------:R-:W-:Y:S01]  /*0030*/  ULDC.64 UR4, c[0x0][0x208] ;  /* 0x0000820000047ab9 */ /* 0x000fe20000000a00 */
[----:B------:R-:W3:Y:S01]  /*0040*/  S2R R9, SR_TID.X ;  /* 0x0000000000097919 */ /* 0x000ee20000002100 */
[----:B-1----:R-:W-:-:S05]  /*0050*/  IMAD.SHL.U32 R0, R0, 0x80, RZ ;  /* 0x0000008000007824 */ /* 0x002fca00078e00ff */
[----:B---3--:R-:W-:Y:S01]  /*0060*/  LOP3.LUT R9, R0, 0x7f, R9, 0xf8, !PT ;  /* 0x0000007f00097812 */ /* 0x008fe200078ef809 */
[----:B------:R-:W-:-:S03]  /*0070*/  VIADD R0, R0, 0xfffffd00 ;  /* 0xfffffd0000007836 */ /* 0x000fc60000000000 */
[C---:B------:R-:W-:Y:S01]  /*0080*/  ISETP.GE.AND P0, PT, R9.reuse, 0x300, PT ;  /* 0x000003000900780c */ /* 0x040fe20003f06270 */
[----:B------:R-:W-:Y:S01]  /*0090*/  IMAD.HI R4, R9, 0x2aaaaaab, RZ ;  /* 0x2aaaaaab09047827 */ /* 0x000fe200078e02ff */
[----:B------:R-:W-:-:S03]  /*00a0*/  ISETP.GE.U32.AND P1, PT, R0, 0x3000, PT ;  /* 0x000030000000780c */ /* 0x000fc60003f26070 */
[----:B------:R-:W-:Y:S01]  /*00b0*/  IMAD.MOV.U32 R0, RZ, RZ, RZ ;  /* 0x000000ffff007224 */ /* 0x000fe200078e00ff */
[----:B------:R-:W-:-:S04]  /*00c0*/  SHF.R.U32.HI R5, RZ, 0x1f, R4 ;  /* 0x0000001fff057819 */ /* 0x000fc80000011604 */
[----:B------:R-:W-:Y:S02]  /*00d0*/  LEA.HI.SX32 R6, R4, R5, 0x19 ;  /* 0x0000000504067211 */ /* 0x000fe400078fcaff */
[----:B------:R-:W1:Y:S03]  /*00e0*/  LDC.64 R4, c[0x0][0x218] ;  /* 0x00008600ff047b82 */ /* 0x000e660000000a00 */
[C---:B------:R-:W-:Y:S02]  /*00f0*/  VIADD R7, R6.reuse, 0xffffffff ;  /* 0xffffffff06077836 */ /* 0x040fe40000000000 */
[----:B------:R-:W-:-:S03]  /*0100*/  IMAD R11, R6, -0x300, R9 ;  /* 0xfffffd00060b7824 */ /* 0x000fc600078e0209 */
[----:B------:R-:W-:Y:S01]  /*0110*/  LEA.HI R8, R7, R7, RZ, 0x4 ;  /* 0x0000000707087211 */ /* 0x000fe200078f20ff */
[----:B--2---:R-:W-:-:S03]  /*0120*/  IMAD.WIDE R2, R11, 0x4, R2 ;  /* 0x000000040b027825 */ /* 0x004fc600078e0202 */
[----:B------:R-:W-:Y:S02]  /*0130*/  LOP3.LUT R8, R8, 0xfffffff0, RZ, 0xc0, !PT ;  /* 0xfffffff008087812 */ /* 0x000fe400078ec0ff */
[----:B------:R-:W2:Y:S02]  /*0140*/  @!P0 LDG.E.EL R0, desc[UR4][R2.64] ;  /* 0x0000000402008981 */ /* 0x000ea4000c2e1900 */
[----:B------:R-:W-:-:S05]  /*0150*/  IADD3 R8, R7, -R8, RZ ;  /* 0x8000000807087210 */ /* 0x000fca0007ffe0ff */
[----:B------:R-:W-:Y:S01]  /*0160*/  IMAD R7, R11, 0x10, R8 ;  /* 0x000000100b077824 */ /* 0x000fe200078e0208 */
[----:B------:R-:W-:-:S03]  /*0170*/  HFMA2.MMA R8, -RZ, RZ, 0, 0 ;  /* 0x00000000ff087435 */ /* 0x000fc600000001ff */
[----:B-1----:R-:W-:Y:S02]  /*0180*/  IMAD.WIDE R4, R7, 0x4, R4 ;  /* 0x0000000407047825 */ /* 0x002fe400078e0204 */
[----:B------:R-:W1:Y:S05]  /*0190*/  LDC.64 R6, c[0x0][0x220] ;  /* 0x00008800ff067b82 */ /* 0x000e6a0000000a00 */
[----:B------:R-:W3:Y:S01]  /*01a0*/  @!P1 LDG.E.EL R8, desc[UR4][R4.64] ;  /* 0x0000000404089981 */ /* 0x000ee2000c2e1900 */
[C---:B------:R-:W-:Y:S01]  /*01b0*/  ISETP.GE.AND P2, PT, R9.reuse, 0x3300, PT ;  /* 0x000033000900780c */ /* 0x040fe20003f46270 */
[----:B-1----:R-:W-:Y:S01]  /*01c0*/  IMAD.WIDE R6, R9, 0x4, R6 ;  /* 0x0000000409067825 */ /* 0x002fe200078e0206 */
[----:B--2---:R-:W-:-:S02]  /*01d0*/  SEL R11, R0, RZ, !P0 ;  /* 0x000000ff000b7207 */ /* 0x004fc40004000000 */
[----:B---3--:R-:W-:-:S09]  /*01e0*/  @P0 SEL R11, R8, RZ, !P1 ;  /* 0x000000ff080b0207 */ /* 0x008fd20004800000 */
[----:B------:R-:W-:Y:S05]  /*01f0*/  @P2 EXIT ;  /* 0x000000000000294d */ /* 0x000fea0003800000 */
[----:B------:R-:W-:Y:S01]  /*0200*/  STG.E desc[UR4][R6.64], R11 ;  /* 0x0000000b06007986 */ /* 0x000fe2000c101904 */
[----:B------:R-:W-:Y:S05]  /*0210*/  EXIT ;  /* 0x000000000000794d */ /* 0x000fea0003800000 */
.L_x_0:
[----:B------:R-:W-:-:S00]  /*0220*/  BRA `(.L_x_0) ;  /* 0xfffffffc00fc7947 */ /* 0x000fc0000383ffff */
[----:B------:R-:W-:-:S00]  /*0230*/  NOP ;  /* 0x0000000000007918 */ /* 0x000fc00000000000 */
        /* <DEDUP_REMOVED lines=12> */
.L_x_1:


//--------------------- .nv.constant0.triton_poi_fused_cat_5 --------------------------
	.section	.nv.constant0.triton_poi_fused_cat_5,"a",@progbits
	.sectionflags	@""
	.align	4
.nv.constant0.triton_poi_fused_cat_5:
	.zero		556
